	.target	sm_90a

	.elftype	@"ET_EXEC"


//--------------------- .note.nv.tkinfo           --------------------------
	.section	.note.nv.tkinfo,"",@"SHT_NOTE"
	.sectionflags	@"SHF_NOTE_NV_TKINFO"
	.tkinfo
        /*0018*/ 	.word	0x00000002
        /*0030*/ 	.string	""
        /*0030*/ 	.string	"ptxas"
        /*0030*/ 	.string	"Cuda compilation tools, release 13.0, V13.0.88"
        /*0030*/ 	.string	"Build cuda_13.0.r13.0/compiler.36424714_0"
        /*0030*/ 	.string	"-v  -suppress-debug-info  -lineinfo  -arch sm_90a "



//--------------------- .note.nv.cuinfo           --------------------------
	.section	.note.nv.cuinfo,"",@"SHT_NOTE"
	.sectionflags	@"SHF_NOTE_NV_CUINFO"
        /*0018*/ 	.short	0x0002
        /*001a*/ 	.short	0x005a
        /*001c*/ 	.short	0x0082
	.zero		2


//--------------------- .nv.info                  --------------------------
	.section	.nv.info,"",@"SHT_CUDA_INFO"
	.align	4


	//----- nvinfo : EIATTR_REGCOUNT
	.align		4
        /*0000*/ 	.byte	0x04, 0x2f
        /*0002*/ 	.short	(.L_1 - .L_0)
	.align		4
.L_0:
        /*0004*/ 	.word	index@(gluon_mma)
        /*0008*/ 	.word	0x000000ab


	//----- nvinfo : EIATTR_FRAME_SIZE
	.align		4
.L_1:
        /*000c*/ 	.byte	0x04, 0x11
        /*000e*/ 	.short	(.L_3 - .L_2)
	.align		4
.L_2:
        /*0010*/ 	.word	index@(gluon_mma)
        /*0014*/ 	.word	0x00000000


	//----- nvinfo : EIATTR_MIN_STACK_SIZE
	.align		4
.L_3:
        /*0018*/ 	.byte	0x04, 0x12
        /*001a*/ 	.short	(.L_5 - .L_4)
	.align		4
.L_4:
        /*001c*/ 	.word	index@(gluon_mma)
        /*0020*/ 	.word	0x00000000
.L_5:


//--------------------- .nv.compat                --------------------------
	.section	.nv.compat,"",@"SHT_CUDA_COMPAT_INFO"
	.align	4
        /*0000*/ 	.byte	0x02, 0x09, 0x01, 0x00, 0x02, 0x02, 0x04, 0x00, 0x02, 0x05, 0x05, 0x00, 0x03, 0x07, 0x01, 0x01
        /*0010*/ 	.byte	0x02, 0x03, 0x00, 0x00, 0x02, 0x06, 0x01, 0x00, 0x04, 0x0b, 0x08, 0x00, 0x00, 0x00, 0x00, 0x00
        /*0020*/ 	.byte	0x00, 0x00, 0x00, 0x00


//--------------------- .nv.info.gluon_mma        --------------------------
	.section	.nv.info.gluon_mma,"",@"SHT_CUDA_INFO"
	.sectionflags	@""
	.align	4


	//----- nvinfo : EIATTR_CUDA_API_VERSION
	.align		4
        /*0000*/ 	.byte	0x04, 0x37
        /*0002*/ 	.short	(.L_7 - .L_6)
.L_6:
        /*0004*/ 	.word	0x00000082


	//----- nvinfo : EIATTR_KPARAM_INFO
	.align		4
.L_7:
        /*0008*/ 	.byte	0x04, 0x17
        /*000a*/ 	.short	(.L_9 - .L_8)
.L_8:
        /*000c*/ 	.word	0x00000000
        /*0010*/ 	.short	0x0004
        /*0012*/ 	.short	0x0020
        /*0014*/ 	.byte	0x00, 0xf4, 0x21, 0x00


	//----- nvinfo : EIATTR_KPARAM_INFO
	.align		4
.L_9:
        /*0018*/ 	.byte	0x04, 0x17
        /*001a*/ 	.short	(.L_11 - .L_10)
.L_10:
        /*001c*/ 	.word	0x00000000
        /*0020*/ 	.short	0x0003
        /*0022*/ 	.short	0x0018
        /*0024*/ 	.byte	0x00, 0xf4, 0x21, 0x00


	//----- nvinfo : EIATTR_KPARAM_INFO
	.align		4
.L_11:
        /*0028*/ 	.byte	0x04, 0x17
        /*002a*/ 	.short	(.L_13 - .L_12)
.L_12:
        /*002c*/ 	.word	0x00000000
        /*0030*/ 	.short	0x0002
        /*0032*/ 	.short	0x0010
        /*0034*/ 	.byte	0x00, 0xf4, 0x21, 0x00


	//----- nvinfo : EIATTR_KPARAM_INFO
	.align		4
.L_13:
        /*0038*/ 	.byte	0x04, 0x17
        /*003a*/ 	.short	(.L_15 - .L_14)
.L_14:
        /*003c*/ 	.word	0x00000000
        /*0040*/ 	.short	0x0001
        /*0042*/ 	.short	0x0008
        /*0044*/ 	.byte	0x00, 0xf4, 0x21, 0x00


	//----- nvinfo : EIATTR_KPARAM_INFO
	.align		4
.L_15:
        /*0048*/ 	.byte	0x04, 0x17
        /*004a*/ 	.short	(.L_17 - .L_16)
.L_16:
        /*004c*/ 	.word	0x00000000
        /*0050*/ 	.short	0x0000
        /*0052*/ 	.short	0x0000
        /*0054*/ 	.byte	0x00, 0xf4, 0x21, 0x00


	//----- nvinfo : EIATTR_SPARSE_MMA_MASK
	.align		4
.L_17:
        /*0058*/ 	.byte	0x03, 0x50
        /*005a*/ 	.short	0x0000


	//----- nvinfo : EIATTR_MAXREG_COUNT
	.align		4
        /*005c*/ 	.byte	0x03, 0x1b
        /*005e*/ 	.short	0x00ff


	//----- nvinfo : EIATTR_NUM_BARRIERS
	.align		4
        /*0060*/ 	.byte	0x02, 0x4c
        /*0062*/ 	.byte	0x01
	.zero		1


	//----- nvinfo : EIATTR_MERCURY_ISA_VERSION
	.align		4
        /*0064*/ 	.byte	0x03, 0x5f
        /*0066*/ 	.short	0x0101


	//----- nvinfo : EIATTR_EXIT_INSTR_OFFSETS
	.align		4
        /*0068*/ 	.byte	0x04, 0x1c
        /*006a*/ 	.short	(.L_19 - .L_18)


	//   ....[0]....
.L_18:
        /*006c*/ 	.word	0x00002e70


	//----- nvinfo : EIATTR_REQNTID
	.align		4
.L_19:
        /*0070*/ 	.byte	0x04, 0x10
        /*0072*/ 	.short	(.L_21 - .L_20)
.L_20:
        /*0074*/ 	.word	0x00000100
        /*0078*/ 	.word	0x00000001
        /*007c*/ 	.word	0x00000001


	//----- nvinfo : EIATTR_CBANK_PARAM_SIZE
	.align		4
.L_21:
        /*0080*/ 	.byte	0x03, 0x19
        /*0082*/ 	.short	0x0028


	//----- nvinfo : EIATTR_PARAM_CBANK
	.align		4
        /*0084*/ 	.byte	0x04, 0x0a
        /*0086*/ 	.short	(.L_23 - .L_22)
	.align		4
.L_22:
        /*0088*/ 	.word	index@(.nv.constant0.gluon_mma)
        /*008c*/ 	.short	0x0210
        /*008e*/ 	.short	0x0028


	//----- nvinfo : EIATTR_SW_WAR
	.align		4
.L_23:
        /*0090*/ 	.byte	0x04, 0x36
        /*0092*/ 	.short	(.L_25 - .L_24)
.L_24:
        /*0094*/ 	.word	0x00000008
.L_25:


//--------------------- .nv.callgraph             --------------------------
	.section	.nv.callgraph,"",@"SHT_CUDA_CALLGRAPH"
	.align	4
	.sectionentsize	8
	.align		4
        /*0000*/ 	.word	0x00000000
	.align		4
        /*0004*/ 	.word	0xffffffff
	.align		4
        /*0008*/ 	.word	0x00000000
	.align		4
        /*000c*/ 	.word	0xfffffffe
	.align		4
        /*0010*/ 	.word	0x00000000
	.align		4
        /*0014*/ 	.word	0xfffffffd
	.align		4
        /*0018*/ 	.word	0x00000000
	.align		4
        /*001c*/ 	.word	0xfffffffc


//--------------------- .text.gluon_mma           --------------------------
	.section	.text.gluon_mma,"ax",@progbits
	.align	128
        .global         gluon_mma
        .type           gluon_mma,@function
        .size           gluon_mma,(.L_x_1 - gluon_mma)
        .other          gluon_mma,@"STO_CUDA_ENTRY STV_DEFAULT"
gluon_mma:
.text.gluon_mma:
[----:B------:R-:W-:Y:S01]  /*0000*/  LDC R1, c[0x0][0x28] ;  /* 0x00000a00ff017b82 */ /* 0x000fe20000000800 */
[----:B------:R-:W0:Y:S07]  /*0010*/  S2R R4, SR_TID.X ;  /* 0x0000000000047919 */ /* 0x000e2e0000002100 */
[----:B------:R-:W1:Y:S01]  /*0020*/  LDC.64 R24, c[0x0][0x210] ;  /* 0x00008400ff187b82 */ /* 0x000e620000000a00 */
[----:B------:R-:W-:Y:S01]  /*0030*/  ULDC.64 UR12, c[0x0][0x208] ;  /* 0x00008200000c7ab9 */ /* 0x000fe20000000a00 */
[----:B0-----:R-:W-:-:S02]  /*0040*/  SHF.R.U32.HI R3, RZ, 0x5, R4 ;  /* 0x00000005ff037819 */ /* 0x001fc40000011604 */
[C---:B------:R-:W-:Y:S02]  /*0050*/  LOP3.LUT R161, R4.reuse, 0xe0, RZ, 0xc0, !PT ;  /* 0x000000e004a17812 */ /* 0x040fe400078ec0ff */
[----:B------:R-:W-:Y:S02]  /*0060*/  SGXT.U32 R3, R3, 0x3 ;  /* 0x000000030303781a */ /* 0x000fe40000000000 */
[CC--:B-1----:R-:W-:Y:S01]  /*0070*/  LEA R6, P0, R161.reuse, R24.reuse, 0x3 ;  /* 0x00000018a1067211 */ /* 0x0c2fe200078018ff */
[----:B------:R-:W-:Y:S01]  /*0080*/  IMAD.SHL.U32 R2, R161, 0x4, RZ ;  /* 0x00000004a1027824 */ /* 0x000fe200078e00ff */
[----:B------:R-:W-:Y:S02]  /*0090*/  LOP3.LUT R159, R3, 0x8, RZ, 0xfc, !PT ;  /* 0x00000008039f7812 */ /* 0x000fe400078efcff */
[----:B------:R-:W-:Y:S02]  /*00a0*/  LOP3.LUT R0, R4, 0x1f, RZ, 0xc0, !PT ;  /* 0x0000001f04007812 */ /* 0x000fe400078ec0ff */
[----:B------:R-:W-:Y:S01]  /*00b0*/  LEA.HI.X R7, R2, R25, RZ, 0x1, P0 ;  /* 0x0000001902077211 */ /* 0x000fe200000f0cff */
[C---:B------:R-:W-:Y:S01]  /*00c0*/  IMAD.SHL.U32 R20, R159.reuse, 0x80, RZ ;  /* 0x000000809f147824 */ /* 0x040fe200078e00ff */
[----:B------:R-:W-:-:S02]  /*00d0*/  LEA R8, P0, R159, R24, 0x8 ;  /* 0x000000189f087211 */ /* 0x000fc400078040ff */
[C---:B------:R-:W-:Y:S01]  /*00e0*/  LOP3.LUT R21, R3.reuse, 0x10, RZ, 0xfc, !PT ;  /* 0x0000001003157812 */ /* 0x040fe200078efcff */
[----:B------:R-:W-:Y:S01]  /*00f0*/  IMAD.WIDE.U32 R6, R0, 0x2, R6 ;  /* 0x0000000200067825 */ /* 0x000fe200078e0006 */
[-C--:B------:R-:W-:Y:S02]  /*0100*/  LEA.HI.X R9, R20, R25.reuse, RZ, 0x1, P0 ;  /* 0x0000001914097211 */ /* 0x080fe400000f0cff */
[C---:B------:R-:W-:Y:S02]  /*0110*/  LOP3.LUT R153, R3.reuse, 0x18, RZ, 0xfc, !PT ;  /* 0x0000001803997812 */ /* 0x040fe400078efcff */
[C---:B------:R-:W-:Y:S01]  /*0120*/  LOP3.LUT R23, R3.reuse, 0x20, RZ, 0xfc, !PT ;  /* 0x0000002003177812 */ /* 0x040fe200078efcff */
[----:B------:R-:W-:Y:S01]  /*0130*/  IMAD.WIDE.U32 R8, R0, 0x2, R8 ;  /* 0x0000000200087825 */ /* 0x000fe200078e0008 */
[C---:B------:R-:W-:Y:S01]  /*0140*/  LOP3.LUT R155, R3.reuse, 0x28, RZ, 0xfc, !PT ;  /* 0x00000028039b7812 */ /* 0x040fe200078efcff */
[----:B------:R-:W2:Y:S01]  /*0150*/  LDG.E.U16 R20, desc[UR12][R6.64+0x80] ;  /* 0x0000800c06147981 */ /* 0x000ea2000c1e1500 */
[----:B------:R-:W-:Y:S01]  /*0160*/  LOP3.LUT R157, R3, 0x30, RZ, 0xfc, !PT ;  /* 0x00000030039d7812 */ /* 0x000fe200078efcff */
[----:B------:R-:W-:Y:S01]  /*0170*/  IMAD.SHL.U32 R26, R153, 0x80, RZ ;  /* 0x00000080991a7824 */ /* 0x000fe200078e00ff */
[----:B------:R-:W-:Y:S01]  /*0180*/  SHF.L.U32 R22, R21, 0x7, RZ ;  /* 0x0000000715167819 */ /* 0x000fe200000006ff */
[----:B------:R-:W-:Y:S01]  /*0190*/  IMAD.SHL.U32 R28, R23, 0x80, RZ ;  /* 0x00000080171c7824 */ /* 0x000fe200078e00ff */
[----:B------:R-:W-:Y:S01]  /*01a0*/  LOP3.LUT R3, R3, 0x38, RZ, 0xfc, !PT ;  /* 0x0000003803037812 */ /* 0x000fe200078efcff */
[----:B------:R-:W-:Y:S01]  /*01b0*/  IMAD.SHL.U32 R32, R157, 0x80, RZ ;  /* 0x000000809d207824 */ /* 0x000fe200078e00ff */
[-C--:B------:R-:W-:Y:S01]  /*01c0*/  LEA R10, P1, R21, R24.reuse, 0x8 ;  /* 0x00000018150a7211 */ /* 0x080fe200078240ff */
[----:B------:R-:W3:Y:S01]  /*01d0*/  LDG.E.U16 R5, desc[UR12][R6.64] ;  /* 0x0000000c06057981 */ /* 0x000ee2000c1e1500 */
[----:B------:R-:W-:Y:S01]  /*01e0*/  SHF.L.U32 R30, R155, 0x7, RZ ;  /* 0x000000079b1e7819 */ /* 0x000fe200000006ff */
[----:B------:R-:W-:Y:S01]  /*01f0*/  IMAD.SHL.U32 R34, R3, 0x80, RZ ;  /* 0x0000008003227824 */ /* 0x000fe200078e00ff */
[----:B------:R-:W-:Y:S01]  /*0200*/  LEA.HI.X R11, R22, R25, RZ, 0x1, P1 ;  /* 0x00000019160b7211 */ /* 0x000fe200008f0cff */
[----:B------:R-:W4:Y:S01]  /*0210*/  LDG.E.U16 R29, desc[UR12][R8.64+0x80] ;  /* 0x0000800c081d7981 */ /* 0x000f22000c1e1500 */
[----:B------:R-:W-:-:S02]  /*0220*/  LEA R12, P2, R153, R24, 0x8 ;  /* 0x00000018990c7211 */ /* 0x000fc400078440ff */
[-C--:B------:R-:W-:Y:S01]  /*0230*/  LEA R14, P3, R23, R24.reuse, 0x8 ;  /* 0x00000018170e7211 */ /* 0x080fe200078640ff */
[----:B------:R-:W5:Y:S01]  /*0240*/  LDG.E.U16 R22, desc[UR12][R8.64] ;  /* 0x0000000c08167981 */ /* 0x000f62000c1e1500 */
[-C--:B------:R-:W-:Y:S02]  /*0250*/  LEA R16, P4, R155, R24.reuse, 0x8 ;  /* 0x000000189b107211 */ /* 0x080fe400078840ff */
[-C--:B------:R-:W-:Y:S01]  /*0260*/  LEA R18, P5, R157, R24.reuse, 0x8 ;  /* 0x000000189d127211 */ /* 0x080fe200078a40ff */
[----:B------:R-:W4:Y:S01]  /*0270*/  LDG.E.U16 R27, desc[UR12][R6.64+0xc0] ;  /* 0x0000c00c061b7981 */ /* 0x000f22000c1e1500 */
[----:B------:R-:W-:Y:S02]  /*0280*/  LEA R24, P0, R3, R24, 0x8 ;  /* 0x0000001803187211 */ /* 0x000fe400078040ff */
[-C--:B------:R-:W-:Y:S02]  /*0290*/  LEA.HI.X R13, R26, R25.reuse, RZ, 0x1, P2 ;  /* 0x000000191a0d7211 */ /* 0x080fe400010f0cff */
[-C--:B------:R-:W-:Y:S01]  /*02a0*/  LEA.HI.X R15, R28, R25.reuse, RZ, 0x1, P3 ;  /* 0x000000191c0f7211 */ /* 0x080fe200018f0cff */
[----:B------:R-:W-:Y:S01]  /*02b0*/  IMAD.WIDE.U32 R10, R0, 0x2, R10 ;  /* 0x00000002000a7825 */ /* 0x000fe200078e000a */
[-C--:B------:R-:W-:Y:S01]  /*02c0*/  LEA.HI.X R17, R30, R25.reuse, RZ, 0x1, P4 ;  /* 0x000000191e117211 */ /* 0x080fe200020f0cff */
[----:B------:R-:W4:Y:S01]  /*02d0*/  LDG.E.U16 R26, desc[UR12][R6.64+0x40] ;  /* 0x0000400c061a7981 */ /* 0x000f22000c1e1500 */
[----:B------:R-:W-:-:S02]  /*02e0*/  LEA.HI.X R19, R32, R25, RZ, 0x1, P5 ;  /* 0x0000001920137211 */ /* 0x000fc400028f0cff */
[----:B------:R-:W-:Y:S01]  /*02f0*/  LEA.HI.X R25, R34, R25, RZ, 0x1, P0 ;  /* 0x0000001922197211 */ /* 0x000fe200000f0cff */
[C---:B------:R-:W-:Y:S01]  /*0300*/  IMAD.WIDE.U32 R12, R0.reuse, 0x2, R12 ;  /* 0x00000002000c7825 */ /* 0x040fe200078e000c */
[----:B------:R-:W4:Y:S03]  /*0310*/  LDG.E.U16 R31, desc[UR12][R10.64] ;  /* 0x0000000c0a1f7981 */ /* 0x000f26000c1e1500 */
[C---:B------:R-:W-:Y:S01]  /*0320*/  IMAD.WIDE.U32 R14, R0.reuse, 0x2, R14 ;  /* 0x00000002000e7825 */ /* 0x040fe200078e000e */
[----:B------:R-:W4:Y:S03]  /*0330*/  LDG.E.U16 R33, desc[UR12][R10.64+0x80] ;  /* 0x0000800c0a217981 */ /* 0x000f26000c1e1500 */
[C---:B------:R-:W-:Y:S01]  /*0340*/  IMAD.WIDE.U32 R16, R0.reuse, 0x2, R16 ;  /* 0x0000000200107825 */ /* 0x040fe200078e0010 */
[----:B------:R-:W4:Y:S03]  /*0350*/  LDG.E.U16 R35, desc[UR12][R12.64] ;  /* 0x0000000c0c237981 */ /* 0x000f26000c1e1500 */
[C---:B------:R-:W-:Y:S01]  /*0360*/  IMAD.WIDE.U32 R18, R0.reuse, 0x2, R18 ;  /* 0x0000000200127825 */ /* 0x040fe200078e0012 */
[----:B------:R-:W4:Y:S03]  /*0370*/  LDG.E.U16 R37, desc[UR12][R12.64+0x80] ;  /* 0x0000800c0c257981 */ /* 0x000f26000c1e1500 */
[C---:B------:R-:W-:Y:S01]  /*0380*/  IMAD.WIDE.U32 R24, R0.reuse, 0x2, R24 ;  /* 0x0000000200187825 */ /* 0x040fe200078e0018 */
[----:B------:R-:W4:Y:S04]  /*0390*/  LDG.E.U16 R39, desc[UR12][R14.64] ;  /* 0x0000000c0e277981 */ /* 0x000f28000c1e1500 */
        /* <DEDUP_REMOVED lines=8> */
[----:B------:R0:W4:Y:S04]  /*0420*/  LDG.E.U16 R30, desc[UR12][R8.64+0xc0] ;  /* 0x0000c00c081e7981 */ /* 0x000128000c1e1500 */
[----:B------:R-:W4:Y:S01]  /*0430*/  LDG.E.U16 R32, desc[UR12][R10.64+0x40] ;  /* 0x0000400c0a207981 */ /* 0x000f22000c1e1500 */
[----:B------:R-:W1:Y:S01]  /*0440*/  S2UR UR8, SR_CgaCtaId ;  /* 0x00000000000879c3 */ /* 0x000e620000008800 */
[----:B------:R-:W-:Y:S01]  /*0450*/  UMOV UR4, 0x400 ;  /* 0x0000040000047882 */ /* 0x000fe20000000000 */
[----:B------:R-:W-:Y:S01]  /*0460*/  SHF.R.U32.HI R34, RZ, 0x1, R161 ;  /* 0x00000001ff227819 */ /* 0x000fe200000116a1 */
[----:B------:R-:W-:Y:S01]  /*0470*/  IMAD.SHL.U32 R160, R161, 0x8, RZ ;  /* 0x00000008a1a07824 */ /* 0x000fe200078e00ff */
[----:B------:R-:W-:Y:S01]  /*0480*/  LEA R55, R0, R2, 0x1 ;  /* 0x0000000200377211 */ /* 0x000fe200078e08ff */
[----:B------:R-:W4:Y:S03]  /*0490*/  LDG.E.U16 R36, desc[UR12][R12.64+0x40] ;  /* 0x0000400c0c247981 */ /* 0x000f26000c1e1500 */
[----:B0-----:R-:W0:Y:S01]  /*04a0*/  LDC.64 R8, c[0x0][0x218] ;  /* 0x00008600ff087b82 */ /* 0x001e220000000a00 */
[----:B------:R-:W-:Y:S01]  /*04b0*/  LOP3.LUT R145, R55, R34, RZ, 0x3c, !PT ;  /* 0x0000002237917212 */ /* 0x000fe200078e3cff */
[----:B------:R-:W4:Y:S01]  /*04c0*/  LDG.E.U16 R38, desc[UR12][R12.64+0xc0] ;  /* 0x0000c00c0c267981 */ /* 0x000f22000c1e1500 */
[----:B------:R-:W-:Y:S01]  /*04d0*/  IMAD.SHL.U32 R2, R159, 0x100, RZ ;  /* 0x000001009f027824 */ /* 0x000fe200078e00ff */
[----:B------:R-:W-:Y:S01]  /*04e0*/  SHF.L.U32 R154, R155, 0x8, RZ ;  /* 0x000000089b9a7819 */ /* 0x000fe200000006ff */
[----:B------:R-:W-:Y:S01]  /*04f0*/  IMAD.SHL.U32 R152, R23, 0x100, RZ ;  /* 0x0000010017987824 */ /* 0x000fe200078e00ff */
[----:B------:R-:W4:Y:S01]  /*0500*/  LDG.E.U16 R34, desc[UR12][R10.64+0xc0] ;  /* 0x0000c00c0a227981 */ /* 0x000f22000c1e1500 */
[----:B------:R-:W-:-:S02]  /*0510*/  IMAD.SHL.U32 R156, R157, 0x100, RZ ;  /* 0x000001009d9c7824 */ /* 0x000fc400078e00ff */
[----:B------:R-:W-:Y:S01]  /*0520*/  IMAD.SHL.U32 R158, R3, 0x100, RZ ;  /* 0x00000100039e7824 */ /* 0x000fe200078e00ff */
[----:B------:R-:W4:Y:S04]  /*0530*/  LDG.E.U16 R40, desc[UR12][R14.64+0x40] ;  /* 0x0000400c0e287981 */ /* 0x000f28000c1e1500 */
[----:B------:R0:W4:Y:S01]  /*0540*/  LDG.E.U16 R42, desc[UR12][R14.64+0xc0] ;  /* 0x0000c00c0e2a7981 */ /* 0x000122000c1e1500 */
[----:B-1----:R-:W-:-:S03]  /*0550*/  ULEA UR8, UR8, UR4, 0x18 ;  /* 0x0000000408087291 */ /* 0x002fc6000f8ec03f */
[----:B------:R-:W4:Y:S04]  /*0560*/  LDG.E.U16 R44, desc[UR12][R16.64+0x40] ;  /* 0x0000400c102c7981 */ /* 0x000f28000c1e1500 */
[----:B------:R1:W4:Y:S01]  /*0570*/  LDG.E.U16 R46, desc[UR12][R16.64+0xc0] ;  /* 0x0000c00c102e7981 */ /* 0x000322000c1e1500 */
[----:B0-----:R-:W-:-:S03]  /*0580*/  LEA R6, P0, R161, R8, 0x4 ;  /* 0x00000008a1067211 */ /* 0x001fc600078020ff */
[----:B------:R-:W4:Y:S01]  /*0590*/  LDG.E.U16 R48, desc[UR12][R18.64+0x40] ;  /* 0x0000400c12307981 */ /* 0x000f22000c1e1500 */
[-C--:B------:R-:W-:Y:S02]  /*05a0*/  LEA R14, P1, R21, R8.reuse, 0x9 ;  /* 0x00000008150e7211 */ /* 0x080fe400078248ff */
[----:B------:R-:W-:Y:S01]  /*05b0*/  LEA.HI.X R7, R160, R9, RZ, 0x1, P0 ;  /* 0x00000009a0077211 */ /* 0x000fe200000f0cff */
[----:B------:R0:W4:Y:S01]  /*05c0*/  LDG.E.U16 R50, desc[UR12][R18.64+0xc0] ;  /* 0x0000c00c12327981 */ /* 0x000122000c1e1500 */
[-C--:B------:R-:W-:Y:S02]  /*05d0*/  LEA R12, P0, R159, R8.reuse, 0x9 ;  /* 0x000000089f0c7211 */ /* 0x080fe400078048ff */
[-C--:B-1----:R-:W-:Y:S01]  /*05e0*/  LEA R16, P2, R153, R8.reuse, 0x9 ;  /* 0x0000000899107211 */ /* 0x082fe200078448ff */
[----:B------:R-:W4:Y:S01]  /*05f0*/  LDG.E.U16 R52, desc[UR12][R24.64+0x40] ;  /* 0x0000400c18347981 */ /* 0x000f22000c1e1500 */
[----:B------:R-:W-:-:S03]  /*0600*/  LEA R10, P5, R157, R8, 0x9 ;  /* 0x000000089d0a7211 */ /* 0x000fc600078a48ff */
[----:B------:R1:W4:Y:S01]  /*0610*/  LDG.E.U16 R54, desc[UR12][R24.64+0xc0] ;  /* 0x0000c00c18367981 */ /* 0x000322000c1e1500 */
[-C--:B0-----:R-:W-:Y:S02]  /*0620*/  LEA R18, P3, R23, R8.reuse, 0x9 ;  /* 0x0000000817127211 */ /* 0x081fe400078648ff */
[-C--:B------:R-:W-:Y:S02]  /*0630*/  LEA.HI.X R13, R2, R9.reuse, RZ, 0x1, P0 ;  /* 0x00000009020d7211 */ /* 0x080fe400000f0cff */
[-C--:B------:R-:W-:Y:S02]  /*0640*/  LEA.HI.X R19, R152, R9.reuse, RZ, 0x1, P3 ;  /* 0x0000000998137211 */ /* 0x080fe400018f0cff */
[-C--:B-1----:R-:W-:Y:S02]  /*0650*/  LEA R24, P4, R155, R8.reuse, 0x9 ;  /* 0x000000089b187211 */ /* 0x082fe400078848ff */
[----:B------:R-:W-:Y:S02]  /*0660*/  LEA R8, P6, R3, R8, 0x9 ;  /* 0x0000000803087211 */ /* 0x000fe400078c48ff */
[----:B------:R-:W-:-:S02]  /*0670*/  LEA.HI.X R25, R154, R9, RZ, 0x1, P4 ;  /* 0x000000099a197211 */ /* 0x000fc400020f0cff */
[----:B------:R-:W-:Y:S01]  /*0680*/  LEA.HI.X R11, R156, R9, RZ, 0x1, P5 ;  /* 0x000000099c0b7211 */ /* 0x000fe200028f0cff */
[----:B------:R-:W-:Y:S01]  /*0690*/  IMAD.WIDE.U32 R18, R0, 0x2, R18 ;  /* 0x0000000200127825 */ /* 0x000fe200078e0012 */
[----:B------:R-:W-:-:S03]  /*06a0*/  LOP3.LUT R168, R145, 0x40, RZ, 0x3c, !PT ;  /* 0x0000004091a87812 */ /* 0x000fc600078e3cff */
[C---:B------:R-:W-:Y:S01]  /*06b0*/  IMAD.WIDE.U32 R6, R0.reuse, 0x2, R6 ;  /* 0x0000000200067825 */ /* 0x040fe200078e0006 */
[----:B------:R-:W4:Y:S03]  /*06c0*/  LDG.E.U16 R64, desc[UR12][R18.64] ;  /* 0x0000000c12407981 */ /* 0x000f26000c1e1500 */
[C---:B------:R-:W-:Y:S01]  /*06d0*/  IMAD.WIDE.U32 R12, R0.reuse, 0x2, R12 ;  /* 0x00000002000c7825 */ /* 0x040fe200078e000c */
[----:B------:R-:W4:Y:S03]  /*06e0*/  LDG.E.U16 R66, desc[UR12][R18.64+0x80] ;  /* 0x0000800c12427981 */ /* 0x000f26000c1e1500 */
[C---:B------:R-:W-:Y:S01]  /*06f0*/  IMAD.WIDE.U32 R24, R0.reuse, 0x2, R24 ;  /* 0x0000000200187825 */ /* 0x040fe200078e0018 */
[----:B------:R-:W4:Y:S03]  /*0700*/  LDG.E.U16 R68, desc[UR12][R18.64+0x100] ;  /* 0x0001000c12447981 */ /* 0x000f26000c1e1500 */
[----:B------:R-:W-:Y:S01]  /*0710*/  IMAD.WIDE.U32 R10, R0, 0x2, R10 ;  /* 0x00000002000a7825 */ /* 0x000fe200078e000a */
        /* <DEDUP_REMOVED lines=33> */
[----:B--2---:R0:W-:Y:S04]  /*0930*/  STS.U16 [R145+UR8+0x12000], R20 ;  /* 0x0120001491007988 */ /* 0x0041e80008000408 */
[----:B------:R-:W2:Y:S04]  /*0940*/  LDG.E.U16 R124, desc[UR12][R6.64+0xc180] ;  /* 0x00c1800c067c7981 */ /* 0x000ea8000c1e1500 */
[----:B-----5:R1:W-:Y:S01]  /*0950*/  STS.U16 [R145+UR8+0x10400], R22 ;  /* 0x0104001691007988 */ /* 0x0203e20008000408 */
[----:B0-----:R-:W-:-:S03]  /*0960*/  SHF.L.U32 R20, R21, 0x8, RZ ;  /* 0x0000000815147819 */ /* 0x001fc600000006ff */
[----:B---3--:R0:W-:Y:S01]  /*0970*/  STS.U16 [R145+UR8+0x10000], R5 ;  /* 0x0100000591007988 */ /* 0x0081e20008000408 */
[----:B------:R-:W-:-:S03]  /*0980*/  LEA.HI.X R15, R20, R9, RZ, 0x1, P1 ;  /* 0x00000009140f7211 */ /* 0x000fc600008f0cff */
[----:B----4-:R-:W-:Y:S01]  /*0990*/  STS.U16 [R145+UR8+0x12400], R29 ;  /* 0x0124001d91007988 */ /* 0x010fe20008000408 */
[----:B-1----:R-:W-:-:S03]  /*09a0*/  IMAD.SHL.U32 R22, R153, 0x100, RZ ;  /* 0x0000010099167824 */ /* 0x002fc600078e00ff */
[----:B------:R-:W3:Y:S02]  /*09b0*/  LDG.E.U16 R126, desc[UR12][R6.64+0xd000] ;  /* 0x00d0000c067e7981 */ /* 0x000ee4000c1e1500 */
[-C--:B------:R-:W-:Y:S02]  /*09c0*/  LEA.HI.X R17, R22, R9.reuse, RZ, 0x1, P2 ;  /* 0x0000000916117211 */ /* 0x080fe400010f0cff */
[----:B0-----:R-:W4:Y:S01]  /*09d0*/  LDG.E.U16 R5, desc[UR12][R6.64] ;  /* 0x0000000c06057981 */ /* 0x001f22000c1e1500 */
[----:B------:R-:W-:Y:S01]  /*09e0*/  LEA.HI.X R9, R158, R9, RZ, 0x1, P6 ;  /* 0x000000099e097211 */ /* 0x000fe200030f0cff */
[C---:B------:R-:W-:Y:S02]  /*09f0*/  IMAD.WIDE.U32 R14, R0.reuse, 0x2, R14 ;  /* 0x00000002000e7825 */ /* 0x040fe400078e000e */
[----:B------:R-:W-:Y:S02]  /*0a00*/  STS.U16 [R145+UR8+0x10800], R31 ;  /* 0x0108001f91007988 */ /* 0x000fe40008000408 */
[----:B------:R-:W-:-:S02]  /*0a10*/  IMAD.WIDE.U32 R16, R0, 0x2, R16 ;  /* 0x0000000200107825 */ /* 0x000fc400078e0010 */
[----:B------:R-:W-:Y:S02]  /*0a20*/  STS.U16 [R145+UR8+0x12800], R33 ;  /* 0x0128002191007988 */ /* 0x000fe40008000408 */
[----:B------:R-:W-:Y:S02]  /*0a30*/  IMAD.WIDE.U32 R8, R0, 0x2, R8 ;  /* 0x0000000200087825 */ /* 0x000fe400078e0008 */
[----:B------:R-:W-:Y:S04]  /*0a40*/  STS.U16 [R145+UR8+0x10c00], R35 ;  /* 0x010c002391007988 */ /* 0x000fe80008000408 */
        /* <DEDUP_REMOVED lines=9> */
[----:B------:R0:W-:Y:S04]  /*0ae0*/  STS.U16 [R168+UR8+0x10000], R26 ;  /* 0x0100001aa8007988 */ /* 0x0001e80008000408 */
[----:B------:R1:W-:Y:S04]  /*0af0*/  STS.U16 [R168+UR8+0x12000], R27 ;  /* 0x0120001ba8007988 */ /* 0x0003e80008000408 */
[----:B------:R5:W-:Y:S04]  /*0b00*/  STS.U16 [R168+UR8+0x10400], R28 ;  /* 0x0104001ca8007988 */ /* 0x000be80008000408 */
[----:B------:R5:W-:Y:S04]  /*0b10*/  STS.U16 [R168+UR8+0x12400], R30 ;  /* 0x0124001ea8007988 */ /* 0x000be80008000408 */
[----:B------:R5:W-:Y:S04]  /*0b20*/  STS.U16 [R168+UR8+0x10800], R32 ;  /* 0x01080020a8007988 */ /* 0x000be80008000408 */
[----:B------:R-:W2:Y:S04]  /*0b30*/  LDG.E.U16 R56, desc[UR12][R16.64] ;  /* 0x0000000c10387981 */ /* 0x000ea8000c1e1500 */
[----:B------:R-:W3:Y:S04]  /*0b40*/  LDG.E.U16 R58, desc[UR12][R16.64+0x80] ;  /* 0x0000800c103a7981 */ /* 0x000ee8000c1e1500 */
[----:B------:R-:W3:Y:S04]  /*0b50*/  LDG.E.U16 R60, desc[UR12][R16.64+0x100] ;  /* 0x0001000c103c7981 */ /* 0x000ee8000c1e1500 */
[----:B------:R-:W3:Y:S04]  /*0b60*/  LDG.E.U16 R62, desc[UR12][R16.64+0x180] ;  /* 0x0001800c103e7981 */ /* 0x000ee8000c1e1500 */
[----:B------:R-:W3:Y:S04]  /*0b70*/  LDG.E.U16 R57, desc[UR12][R16.64+0x40] ;  /* 0x0000400c10397981 */ /* 0x000ee8000c1e1500 */
[----:B------:R-:W3:Y:S04]  /*0b80*/  LDG.E.U16 R59, desc[UR12][R16.64+0xc0] ;  /* 0x0000c00c103b7981 */ /* 0x000ee8000c1e1500 */
[----:B------:R-:W3:Y:S04]  /*0b90*/  LDG.E.U16 R61, desc[UR12][R16.64+0x140] ;  /* 0x0001400c103d7981 */ /* 0x000ee8000c1e1500 */
[----:B------:R-:W3:Y:S04]  /*0ba0*/  LDG.E.U16 R63, desc[UR12][R16.64+0x1c0] ;  /* 0x0001c00c103f7981 */ /* 0x000ee8000c1e1500 */
[----:B0-----:R-:W2:Y:S04]  /*0bb0*/  LDG.E.U16 R26, desc[UR12][R6.64+0x80] ;  /* 0x0000800c061a7981 */ /* 0x001ea8000c1e1500 */
[----:B-1----:R-:W3:Y:S04]  /*0bc0*/  LDG.E.U16 R27, desc[UR12][R6.64+0x100] ;  /* 0x0001000c061b7981 */ /* 0x002ee8000c1e1500 */
[----:B-----5:R-:W5:Y:S04]  /*0bd0*/  LDG.E.U16 R28, desc[UR12][R6.64+0x180] ;  /* 0x0001800c061c7981 */ /* 0x020f68000c1e1500 */
[----:B------:R-:W5:Y:S04]  /*0be0*/  LDG.E.U16 R29, desc[UR12][R12.64] ;  /* 0x0000000c0c1d7981 */ /* 0x000f68000c1e1500 */
        /* <DEDUP_REMOVED lines=89> */
[----:B----4-:R-:W-:Y:S04]  /*1180*/  STS.U16 [R145+UR8], R5 ;  /* 0x0000000591007988 */ /* 0x010fe80008000408 */
[----:B--2---:R-:W-:Y:S04]  /*1190*/  STS.U16 [R145+UR8+0x4000], R26 ;  /* 0x0040001a91007988 */ /* 0x004fe80008000408 */
[----:B---3--:R-:W-:Y:S04]  /*11a0*/  STS.U16 [R145+UR8+0x8000], R27 ;  /* 0x0080001b91007988 */ /* 0x008fe80008000408 */
[----:B-----5:R-:W-:Y:S04]  /*11b0*/  STS.U16 [R145+UR8+0xc000], R28 ;  /* 0x00c0001c91007988 */ /* 0x020fe80008000408 */
        /* <DEDUP_REMOVED lines=88> */
[----:B------:R-:W-:Y:S04]  /*1740*/  STS.U16 [R168+UR8], R12 ;  /* 0x0000000ca8007988 */ /* 0x000fe80008000408 */
        /* <DEDUP_REMOVED lines=30> */
[----:B------:R-:W-:Y:S04]  /*1930*/  STS.U16 [R168+UR8+0xf800], R163 ;  /* 0x00f800a3a8007988 */ /* 0x000fe80008000408 */
[----:B------:R-:W-:Y:S04]  /*1940*/  STS.U16 [R168+UR8+0x3c00], R164 ;  /* 0x003c00a4a8007988 */ /* 0x000fe80008000408 */
[----:B------:R2:W-:Y:S04]  /*1950*/  STS.U16 [R168+UR8+0x7c00], R165 ;  /* 0x007c00a5a8007988 */ /* 0x0005e80008000408 */
[----:B------:R3:W-:Y:S01]  /*1960*/  STS.U16 [R168+UR8+0xbc00], R166 ;  /* 0x00bc00a6a8007988 */ /* 0x0007e20008000408 */
[----:B------:R-:W-:Y:S01]  /*1970*/  BAR.SYNC.DEFER_BLOCKING 0x0 ;  /* 0x0000000000007b1d */ /* 0x000fe20000010000 */
[----:B------:R-:W-:-:S02]  /*1980*/  UIADD3 UR4, UR8, 0x10000, URZ ;  /* 0x0001000008047890 */ /* 0x000fc4000fffe03f */
[----:B------:R-:W-:Y:S02]  /*1990*/  USHF.R.U32.HI UR10, URZ, 0x4, UR8 ;  /* 0x000000043f0a7899 */ /* 0x000fe40008011608 */
[----:B------:R-:W-:Y:S02]  /*19a0*/  USHF.R.U32.HI UR4, URZ, 0x4, UR4 ;  /* 0x000000043f047899 */ /* 0x000fe40008011604 */
[----:B------:R-:W-:Y:S02]  /*19b0*/  USGXT.U32 UR10, UR10, 0xe ;  /* 0x0000000e0a0a789a */ /* 0x000fe40008000000 */
[----:B------:R-:W-:Y:S02]  /*19c0*/  USGXT.U32 UR9, UR4, 0xe ;  /* 0x0000000e0409789a */ /* 0x000fe40008000000 */
[----:B------:R-:W-:Y:S01]  /*19d0*/  ULOP3.LUT UR6, UR10, 0x4000000, URZ, 0xfc, !UPT ;  /* 0x040000000a067892 */ /* 0x000fe2000f8efc3f */
[----:B------:R-:W-:Y:S01]  /*19e0*/  UMOV UR5, 0x40000040 ;  /* 0x4000004000057882 */ /* 0x000fe20000000000 */
[----:B------:R-:W-:-:S03]  /*19f0*/  UMOV UR7, 0x40000040 ;  /* 0x4000004000077882 */ /* 0x000fc60000000000 */
[----:B------:R-:W-:Y:S01]  /*1a00*/  UMOV UR4, UR9 ;  /* 0x0000000900047c82 */ /* 0x000fe20008000000 */
[----:B0-----:R-:W-:-:S06]  /*1a10*/  WARPGROUP.ARRIVE ;  /* 0x00000000000079c5 */ /* 0x001fcc0000000000 */
[----:B------:R-:W-:Y:S01]  /*1a20*/  HGMMA.64x256x16.F32 R24, gdesc[UR4].tnspB, RZ, !UPT ;  /* 0x43e00000041879f0 */ /* 0x000fe2000c7008ff */
[----:B------:R-:W-:Y:S02]  /*1a30*/  UIADD3 UR6, UP1, UR10, 0x4000080, URZ ;  /* 0x040000800a067890 */ /* 0x000fe4000ff3e03f */
[----:B------:R-:W-:Y:S01]  /*1a40*/  UIADD3 UR9, UP0, UR9, 0x2, URZ ;  /* 0x0000000209097890 */ /* 0x000fe2000ff1e03f */
[----:B------:R-:W-:Y:S01]  /*1a50*/  UMOV UR5, URZ ;  /* 0x0000003f00057c82 */ /* 0x000fe20008000000 */
[----:B------:R-:W-:Y:S01]  /*1a60*/  UMOV UR4, URZ ;  /* 0x0000003f00047c82 */ /* 0x000fe20008000000 */
[----:B------:R-:W-:Y:S02]  /*1a70*/  UIADD3.X UR7, UR5, 0x40000040, URZ, UP1, !UPT ;  /* 0x4000004005077890 */ /* 0x000fe40008ffe43f */
[----:B------:R-:W-:-:S03]  /*1a80*/  UIADD3.X UR5, UR4, 0x40000040, URZ, UP0, !UPT ;  /* 0x4000004004057890 */ /* 0x000fc600087fe43f */
[----:B------:R-:W-:-:S15]  /*1a90*/  UMOV UR4, UR9 ;  /* 0x0000000900047c82 */ /* 0x000fde0008000000 */
[----:B------:R-:W-:-:S02]  /*1aa0*/  NOP ;  /* 0x0000000000007918 */ /* 0x000fc40000000000 */
[----:B------:R-:W-:Y:S01]  /*1ab0*/  HGMMA.64x256x16.F32 R24, gdesc[UR4].tnspB, R24 ;  /* 0x43e00000041879f0 */ /* 0x000fe20008700818 */
[----:B------:R-:W-:Y:S02]  /*1ac0*/  UIADD3.64 UR18, UR6, 0x80, URZ ;  /* 0x0000008006127897 */ /* 0x000fe4000fffe03f */
[----:B------:R-:W-:-:S15]  /*1ad0*/  UIADD3.64 UR16, UR4, 0x2, URZ ;  /* 0x0000000204107897 */ /* 0x000fde000fffe03f */
[----:B------:R-:W-:-:S10]  /*1ae0*/  NOP ;  /* 0x0000000000007918 */ /* 0x000fd40000000000 */
        /* <DEDUP_REMOVED lines=14> */
[----:B------:R-:W-:Y:S02]  /*1bd0*/  UIADD3.64 UR16, UR4, 0x202, URZ ;  /* 0x0000020204107897 */ /* 0x000fe4000fffe03f */
[----:B------:R-:W-:Y:S02]  /*1be0*/  UIADD3.64 UR6, UR6, 0x300, URZ ;  /* 0x0000030006067897 */ /* 0x000fe4000fffe03f */
[----:B------:R-:W-:-:S15]  /*1bf0*/  UIADD3.64 UR4, UR4, 0x204, URZ ;  /* 0x0000020404047897 */ /* 0x000fde000fffe03f */
[----:B------:R-:W-:-:S06]  /*1c00*/  NOP ;  /* 0x0000000000007918 */ /* 0x000fcc0000000000 */
[----:B------:R-:W-:-:S15]  /*1c10*/  HGMMA.64x256x16.F32 R24, gdesc[UR16].tnspB, R24 ;  /* 0x43e00000101879f0 */ /* 0x000fde0008700818 */
[----:B------:R-:W-:-:S13]  /*1c20*/  NOP ;  /* 0x0000000000007918 */ /* 0x000fda0000000000 */
[----:B------:R-:W-:Y:S01]  /*1c30*/  HGMMA.64x256x16.F32 R24, gdesc[UR4].tnspB, R24, gsb0 ;  /* 0x43e00000041879f0 */ /* 0x000fe20008000818 */
[C---:B------:R-:W-:Y:S01]  /*1c40*/  IMAD.SHL.U32 R7, R4.reuse, 0x100, RZ ;  /* 0x0000010004077824 */ /* 0x040fe200078e00ff */
[C---:B------:R-:W-:Y:S01]  /*1c50*/  SHF.L.U32 R5, R4.reuse, 0x5, RZ ;  /* 0x0000000504057819 */ /* 0x040fe200000006ff */
[----:B------:R-:W-:Y:S01]  /*1c60*/  IMAD.SHL.U32 R6, R4, 0x10, RZ ;  /* 0x0000001004067824 */ /* 0x000fe200078e00ff */
[----:B------:R-:W-:Y:S02]  /*1c70*/  SHF.R.S32.HI R9, RZ, 0x5, R4 ;  /* 0x00000005ff097819 */ /* 0x000fe40000011404 */
[----:B------:R-:W-:Y:S02]  /*1c80*/  LOP3.LUT R5, R5, 0x60, RZ, 0xc0, !PT ;  /* 0x0000006005057812 */ /* 0x000fe400078ec0ff */
[----:B------:R-:W-:Y:S02]  /*1c90*/  LOP3.LUT R7, R7, 0x1800, RZ, 0xc0, !PT ;  /* 0x0000180007077812 */ /* 0x000fe400078ec0ff */
[----:B------:R-:W-:-:S02]  /*1ca0*/  LOP3.LUT R5, R5, 0x780, R6, 0xf8, !PT ;  /* 0x0000078005057812 */ /* 0x000fc400078ef806 */
[----:B------:R-:W-:Y:S02]  /*1cb0*/  LOP3.LUT R8, R7, 0x70, R6, 0xf8, !PT ;  /* 0x0000007007087812 */ /* 0x000fe400078ef806 */
[----:B-1----:R-:W-:Y:S02]  /*1cc0*/  SHF.R.S32.HI R162, RZ, 0x2, R4 ;  /* 0x00000002ffa27819 */ /* 0x002fe40000011404 */
[----:B------:R-:W-:Y:S02]  /*1cd0*/  SGXT R6, R9, 0x1 ;  /* 0x000000010906781a */ /* 0x000fe40000000200 */
[----:B------:R-:W-:Y:S02]  /*1ce0*/  SHF.L.U32 R4, R4, 0x1, RZ ;  /* 0x0000000104047819 */ /* 0x000fe400000006ff */
[----:B------:R-:W-:Y:S02]  /*1cf0*/  SGXT R162, R162, 0x1 ;  /* 0x00000001a2a2781a */ /* 0x000fe40000000200 */
[----:B------:R-:W-:-:S02]  /*1d00*/  LOP3.LUT R7, R6, 0x2010, RZ, 0xc0, !PT ;  /* 0x0000201006077812 */ /* 0x000fc400078ec0ff */
[----:B------:R-:W-:Y:S02]  /*1d10*/  LOP3.LUT R162, R5, 0x2010, R162, 0xf8, !PT ;  /* 0x0000201005a27812 */ /* 0x000fe400078ef8a2 */
[----:B------:R-:W-:Y:S01]  /*1d20*/  LOP3.LUT R7, R7, 0x180, R4, 0xf8, !PT ;  /* 0x0000018007077812 */ /* 0x000fe200078ef804 */
[----:B------:R-:W-:Y:S02]  /*1d30*/  WARPGROUP.DEPBAR.LE gsb0, 0x0 ;  /* 0x00008000000079c5 */ /* 0x000fe40000010000 */
[----:B------:R-:W-:Y:S01]  /*1d40*/  IMAD.MOV.U32 R12, RZ, RZ, R24 ;  /* 0x000000ffff0c7224 */ /* 0x000fe200078e0018 */
[----:B------:R-:W-:Y:S01]  /*1d50*/  MOV R14, R40 ;  /* 0x00000028000e7202 */ /* 0x000fe20000000f00 */
[----:B------:R-:W-:Y:S01]  /*1d60*/  IMAD.MOV.U32 R13, RZ, RZ, R26 ;  /* 0x000000ffff0d7224 */ /* 0x000fe200078e001a */
[----:B------:R-:W-:Y:S01]  /*1d70*/  MOV R17, R30 ;  /* 0x0000001e00117202 */ /* 0x000fe20000000f00 */
[----:B------:R-:W-:Y:S01]  /*1d80*/  IMAD.MOV.U32 R15, RZ, RZ, R42 ;  /* 0x000000ffff0f7224 */ /* 0x000fe200078e002a */
[----:B------:R-:W-:Y:S01]  /*1d90*/  BAR.SYNC.DEFER_BLOCKING 0x0 ;  /* 0x0000000000007b1d */ /* 0x000fe20000010000 */
[----:B------:R-:W-:-:S02]  /*1da0*/  IMAD.MOV.U32 R16, RZ, RZ, R28 ;  /* 0x000000ffff107224 */ /* 0x000fc400078e001c */
[----:B------:R-:W-:Y:S02]  /*1db0*/  IMAD.MOV.U32 R18, RZ, RZ, R44 ;  /* 0x000000ffff127224 */ /* 0x000fe400078e002c */
[----:B------:R-:W-:Y:S01]  /*1dc0*/  IMAD.MOV.U32 R19, RZ, RZ, R46 ;  /* 0x000000ffff137224 */ /* 0x000fe200078e002e */
[----:B------:R-:W-:Y:S01]  /*1dd0*/  LOP3.LUT R40, R7, R8, RZ, 0x3c, !PT ;  /* 0x0000000807287212 */ /* 0x000fe200078e3cff */
[----:B--2---:R-:W-:Y:S01]  /*1de0*/  IMAD.MOV.U32 R165, RZ, RZ, R34 ;  /* 0x000000ffffa57224 */ /* 0x004fe200078e0022 */
[----:B------:R-:W-:Y:S01]  /*1df0*/  MOV R164, R32 ;  /* 0x0000002000a47202 */ /* 0x000fe20000000f00 */
[----:B---3--:R-:W-:Y:S01]  /*1e00*/  IMAD.MOV.U32 R166, RZ, RZ, R48 ;  /* 0x000000ffffa67224 */ /* 0x008fe200078e0030 */
[----:B------:R-:W-:Y:S01]  /*1e10*/  MOV R167, R50 ;  /* 0x0000003200a77202 */ /* 0x000fe20000000f00 */
[----:B------:R-:W-:Y:S01]  /*1e20*/  IMAD.MOV.U32 R4, RZ, RZ, R36 ;  /* 0x000000ffff047224 */ /* 0x000fe200078e0024 */
[----:B------:R-:W-:Y:S01]  /*1e30*/  MOV R6, R52 ;  /* 0x0000003400067202 */ /* 0x000fe20000000f00 */
[----:B------:R-:W-:Y:S01]  /*1e40*/  IMAD.MOV.U32 R5, RZ, RZ, R38 ;  /* 0x000000ffff057224 */ /* 0x000fe200078e0026 */
[----:B------:R-:W-:Y:S01]  /*1e50*/  MOV R9, R27 ;  /* 0x0000001b00097202 */ /* 0x000fe20000000f00 */
[----:B------:R-:W-:Y:S01]  /*1e60*/  IMAD.MOV.U32 R7, RZ, RZ, R54 ;  /* 0x000000ffff077224 */ /* 0x000fe200078e0036 */
[----:B------:R-:W-:Y:S01]  /*1e70*/  LOP3.LUT R42, R162, 0x10, RZ, 0x3c, !PT ;  /* 0x00000010a22a7812 */ /* 0x000fe200078e3cff */
[----:B------:R-:W-:Y:S01]  /*1e80*/  IMAD.MOV.U32 R8, RZ, RZ, R25 ;  /* 0x000000ffff087224 */ /* 0x000fe200078e0019 */
[----:B------:R-:W-:Y:S01]  /*1e90*/  MOV R25, R39 ;  /* 0x0000002700197202 */ /* 0x000fe20000000f00 */
[----:B------:R-:W-:-:S02]  /*1ea0*/  IMAD.MOV.U32 R10, RZ, RZ, R41 ;  /* 0x000000ffff0a7224 */ /* 0x000fc400078e0029 */
[----:B------:R-:W-:Y:S02]  /*1eb0*/  IMAD.MOV.U32 R11, RZ, RZ, R43 ;  /* 0x000000ffff0b7224 */ /* 0x000fe400078e002b */
[----:B------:R-:W-:Y:S01]  /*1ec0*/  IMAD.MOV.U32 R24, RZ, RZ, R37 ;  /* 0x000000ffff187224 */ /* 0x000fe200078e0025 */
[----:B------:R0:W-:Y:S01]  /*1ed0*/  STS.128 [R162+UR8], R12 ;  /* 0x0000000ca2007988 */ /* 0x0001e20008000c08 */
[----:B------:R-:W-:Y:S02]  /*1ee0*/  IMAD.MOV.U32 R26, RZ, RZ, R53 ;  /* 0x000000ffff1a7224 */ /* 0x000fe400078e0035 */
[----:B------:R-:W-:Y:S01]  /*1ef0*/  IMAD.MOV.U32 R27, RZ, RZ, R55 ;  /* 0x000000ffff1b7224 */ /* 0x000fe200078e0037 */
[----:B------:R1:W-:Y:S04]  /*1f00*/  STS.128 [R162+UR8+0x800], R16 ;  /* 0x00080010a2007988 */ /* 0x0003e80008000c08 */
[----:B------:R-:W-:Y:S04]  /*1f10*/  STS.128 [R162+UR8+0x1000], R164 ;  /* 0x001000a4a2007988 */ /* 0x000fe80008000c08 */
[----:B------:R-:W-:Y:S01]  /*1f20*/  STS.128 [R162+UR8+0x1800], R4 ;  /* 0x00180004a2007988 */ /* 0x000fe20008000c08 */
[----:B0-----:R-:W-:Y:S01]  /*1f30*/  MOV R12, R29 ;  /* 0x0000001d000c7202 */ /* 0x001fe20000000f00 */
[----:B------:R-:W-:Y:S01]  /*1f40*/  IMAD.MOV.U32 R13, RZ, RZ, R31 ;  /* 0x000000ffff0d7224 */ /* 0x000fe200078e001f */
[----:B------:R-:W-:Y:S01]  /*1f50*/  MOV R15, R47 ;  /* 0x0000002f000f7202 */ /* 0x000fe20000000f00 */
[----:B------:R-:W-:Y:S01]  /*1f60*/  IMAD.MOV.U32 R14, RZ, RZ, R45 ;  /* 0x000000ffff0e7224 */ /* 0x000fe200078e002d */
[----:B-1----:R-:W-:Y:S01]  /*1f70*/  MOV R18, R49 ;  /* 0x0000003100127202 */ /* 0x002fe20000000f00 */
[----:B------:R-:W-:-:S02]  /*1f80*/  IMAD.MOV.U32 R16, RZ, RZ, R33 ;  /* 0x000000ffff107224 */ /* 0x000fc400078e0021 */
[----:B------:R-:W-:Y:S02]  /*1f90*/  IMAD.MOV.U32 R17, RZ, RZ, R35 ;  /* 0x000000ffff117224 */ /* 0x000fe400078e0023 */
[----:B------:R-:W-:Y:S01]  /*1fa0*/  IMAD.MOV.U32 R19, RZ, RZ, R51 ;  /* 0x000000ffff137224 */ /* 0x000fe200078e0033 */
[----:B------:R-:W-:Y:S04]  /*1fb0*/  STS.128 [R42+UR8], R8 ;  /* 0x000000082a007988 */ /* 0x000fe80008000c08 */
[----:B------:R-:W-:Y:S04]  /*1fc0*/  STS.128 [R42+UR8+0x800], R12 ;  /* 0x0008000c2a007988 */ /* 0x000fe80008000c08 */
[----:B------:R-:W-:Y:S04]  /*1fd0*/  STS.128 [R42+UR8+0x1000], R16 ;  /* 0x001000102a007988 */ /* 0x000fe80008000c08 */
[----:B------:R0:W-:Y:S01]  /*1fe0*/  STS.128 [R42+UR8+0x1800], R24 ;  /* 0x001800182a007988 */ /* 0x0001e20008000c08 */
[----:B------:R-:W-:Y:S01]  /*1ff0*/  BAR.SYNC.DEFER_BLOCKING 0x0 ;  /* 0x0000000000007b1d */ /* 0x000fe20000010000 */
[----:B------:R-:W-:Y:S01]  /*2000*/  MOV R28, R56 ;  /* 0x00000038001c7202 */ /* 0x000fe20000000f00 */
[----:B------:R-:W-:Y:S01]  /*2010*/  IMAD.MOV.U32 R29, RZ, RZ, R58 ;  /* 0x000000ffff1d7224 */ /* 0x000fe200078e003a */
[----:B------:R-:W-:Y:S01]  /*2020*/  MOV R31, R74 ;  /* 0x0000004a001f7202 */ /* 0x000fe20000000f00 */
[----:B------:R-:W-:-:S02]  /*2030*/  IMAD.MOV.U32 R30, RZ, RZ, R72 ;  /* 0x000000ffff1e7224 */ /* 0x000fc400078e0048 */
[----:B------:R-:W1:Y:S04]  /*2040*/  LDS.128 R16, [R40+UR8] ;  /* 0x0000000828107984 */ /* 0x000e680008000c00 */
[----:B------:R-:W-:Y:S04]  /*2050*/  LDS.128 R12, [R40+UR8+0x200] ;  /* 0x00020008280c7984 */ /* 0x000fe80008000c00 */
[----:B------:R-:W-:Y:S04]  /*2060*/  LDS.128 R8, [R40+UR8+0x400] ;  /* 0x0004000828087984 */ /* 0x000fe80008000c00 */
[----:B------:R-:W-:Y:S01]  /*2070*/  LDS.128 R4, [R40+UR8+0x600] ;  /* 0x0006000828047984 */ /* 0x000fe20008000c00 */
[----:B------:R-:W-:Y:S01]  /*2080*/  BAR.SYNC.DEFER_BLOCKING 0x0 ;  /* 0x0000000000007b1d */ /* 0x000fe20000010000 */
[----:B------:R-:W-:Y:S01]  /*2090*/  IMAD.MOV.U32 R32, RZ, RZ, R60 ;  /* 0x000000ffff207224 */ /* 0x000fe200078e003c */
[----:B------:R-:W-:Y:S01]  /*20a0*/  MOV R34, R76 ;  /* 0x0000004c00227202 */ /* 0x000fe20000000f00 */
[----:B------:R-:W-:Y:S01]  /*20b0*/  IMAD.MOV.U32 R33, RZ, RZ, R62 ;  /* 0x000000ffff217224 */ /* 0x000fe200078e003e */
[----:B------:R-:W-:Y:S01]  /*20c0*/  MOV R37, R66 ;  /* 0x0000004200257202 */ /* 0x000fe20000000f00 */
[----:B------:R-:W-:-:S02]  /*20d0*/  IMAD.MOV.U32 R35, RZ, RZ, R78 ;  /* 0x000000ffff237224 */ /* 0x000fc400078e004e */
[----:B------:R-:W-:Y:S02]  /*20e0*/  IMAD.MOV.U32 R36, RZ, RZ, R64 ;  /* 0x000000ffff247224 */ /* 0x000fe400078e0040 */
[----:B------:R-:W-:Y:S02]  /*20f0*/  IMAD.MOV.U32 R38, RZ, RZ, R80 ;  /* 0x000000ffff267224 */ /* 0x000fe400078e0050 */
[----:B------:R-:W-:Y:S01]  /*2100*/  IMAD.MOV.U32 R39, RZ, RZ, R82 ;  /* 0x000000ffff277224 */ /* 0x000fe200078e0052 */
[----:B0-----:R-:W-:Y:S01]  /*2110*/  MOV R24, R68 ;  /* 0x0000004400187202 */ /* 0x001fe20000000f00 */
[----:B------:R-:W-:Y:S01]  /*2120*/  IMAD.MOV.U32 R25, RZ, RZ, R70 ;  /* 0x000000ffff197224 */ /* 0x000fe200078e0046 */
[----:B------:R-:W-:Y:S01]  /*2130*/  MOV R27, R86 ;  /* 0x00000056001b7202 */ /* 0x000fe20000000f00 */
[----:B------:R-:W-:Y:S01]  /*2140*/  IMAD.MOV.U32 R26, RZ, RZ, R84 ;  /* 0x000000ffff1a7224 */ /* 0x000fe200078e0054 */
[----:B------:R-:W-:Y:S01]  /*2150*/  MOV R46, R73 ;  /* 0x00000049002e7202 */ /* 0x000fe20000000f00 */
[----:B------:R-:W-:-:S02]  /*2160*/  IMAD.MOV.U32 R44, RZ, RZ, R57 ;  /* 0x000000ffff2c7224 */ /* 0x000fc400078e0039 */
[----:B------:R-:W-:Y:S02]  /*2170*/  IMAD.MOV.U32 R45, RZ, RZ, R59 ;  /* 0x000000ffff2d7224 */ /* 0x000fe400078e003b */
[----:B------:R-:W-:Y:S01]  /*2180*/  IMAD.MOV.U32 R47, RZ, RZ, R75 ;  /* 0x000000ffff2f7224 */ /* 0x000fe200078e004b */
[----:B------:R0:W-:Y:S04]  /*2190*/  STS.128 [R162+UR8], R28 ;  /* 0x0000001ca2007988 */ /* 0x0001e80008000c08 */
[----:B------:R2:W-:Y:S04]  /*21a0*/  STS.128 [R162+UR8+0x800], R32 ;  /* 0x00080020a2007988 */ /* 0x0005e80008000c08 */
[----:B------:R3:W-:Y:S04]  /*21b0*/  STS.128 [R162+UR8+0x1000], R36 ;  /* 0x00100024a2007988 */ /* 0x0007e80008000c08 */
[----:B------:R-:W-:Y:S01]  /*21c0*/  STS.128 [R162+UR8+0x1800], R24 ;  /* 0x00180018a2007988 */ /* 0x000fe20008000c08 */
[----:B------:R-:W-:Y:S01]  /*21d0*/  IMAD.MOV.U32 R48, RZ, RZ, R88 ;  /* 0x000000ffff307224 */ /* 0x000fe200078e0058 */
[----:B------:R-:W-:Y:S01]  /*21e0*/  MOV R49, R90 ;  /* 0x0000005a00317202 */ /* 0x000fe20000000f00 */
[----:B------:R-:W-:Y:S01]  /*21f0*/  IMAD.MOV.U32 R50, RZ, RZ, R104 ;  /* 0x000000ffff327224 */ /* 0x000fe200078e0068 */
[----:B0-----:R-:W-:Y:S01]  /*2200*/  MOV R29, R63 ;  /* 0x0000003f001d7202 */ /* 0x001fe20000000f00 */
[----:B------:R-:W-:Y:S01]  /*2210*/  IMAD.MOV.U32 R28, RZ, RZ, R61 ;  /* 0x000000ffff1c7224 */ /* 0x000fe200078e003d */
[----:B------:R-:W-:Y:S01]  /*2220*/  MOV R52, R92 ;  /* 0x0000005c00347202 */ /* 0x000fe20000000f00 */
[----:B------:R-:W-:Y:S01]  /*2230*/  IMAD.MOV.U32 R30, RZ, RZ, R77 ;  /* 0x000000ffff1e7224 */ /* 0x000fe200078e004d */
[----:B--2---:R-:W-:Y:S01]  /*2240*/  MOV R32, R65 ;  /* 0x0000004100207202 */ /* 0x004fe20000000f00 */
[----:B------:R-:W-:Y:S01]  /*2250*/  IMAD.MOV.U32 R31, RZ, RZ, R79 ;  /* 0x000000ffff1f7224 */ /* 0x000fe200078e004f */
[----:B------:R-:W-:Y:S01]  /*2260*/  MOV R35, R83 ;  /* 0x0000005300237202 */ /* 0x000fe20000000f00 */
[----:B------:R-:W-:Y:S01]  /*2270*/  IMAD.MOV.U32 R33, RZ, RZ, R67 ;  /* 0x000000ffff217224 */ /* 0x000fe200078e0043 */
[----:B---3--:R-:W-:Y:S01]  /*2280*/  MOV R38, R85 ;  /* 0x0000005500267202 */ /* 0x008fe20000000f00 */
[----:B------:R-:W-:Y:S01]  /*2290*/  IMAD.MOV.U32 R34, RZ, RZ, R81 ;  /* 0x000000ffff227224 */ /* 0x000fe200078e0051 */
[----:B------:R-:W-:Y:S01]  /*22a0*/  MOV R55, R110 ;  /* 0x0000006e00377202 */ /* 0x000fe20000000f00 */
[----:B------:R-:W-:-:S02]  /*22b0*/  IMAD.MOV.U32 R36, RZ, RZ, R69 ;  /* 0x000000ffff247224 */ /* 0x000fc400078e0045 */
[----:B------:R-:W-:Y:S02]  /*22c0*/  IMAD.MOV.U32 R51, RZ, RZ, R106 ;  /* 0x000000ffff337224 */ /* 0x000fe400078e006a */
[----:B------:R-:W-:Y:S02]  /*22d0*/  IMAD.MOV.U32 R53, RZ, RZ, R94 ;  /* 0x000000ffff357224 */ /* 0x000fe400078e005e */
[----:B------:R-:W-:Y:S01]  /*22e0*/  IMAD.MOV.U32 R54, RZ, RZ, R108 ;  /* 0x000000ffff367224 */ /* 0x000fe200078e006c */
[----:B------:R-:W-:Y:S01]  /*22f0*/  MOV R57, R102 ;  /* 0x0000006600397202 */ /* 0x000fe20000000f00 */
[----:B------:R-:W-:Y:S01]  /*2300*/  IMAD.MOV.U32 R37, RZ, RZ, R71 ;  /* 0x000000ffff257224 */ /* 0x000fe200078e0047 */
[----:B------:R-:W-:Y:S01]  /*2310*/  MOV R60, R89 ;  /* 0x00000059003c7202 */ /* 0x000fe20000000f00 */
[----:B------:R-:W-:Y:S01]  /*2320*/  IMAD.MOV.U32 R39, RZ, RZ, R87 ;  /* 0x000000ffff277224 */ /* 0x000fe200078e0057 */
[----:B------:R0:W-:Y:S01]  /*2330*/  STS.128 [R42+UR8], R44 ;  /* 0x0000002c2a007988 */ /* 0x0001e20008000c08 */
[----:B------:R-:W-:Y:S01]  /*2340*/  IMAD.MOV.U32 R56, RZ, RZ, R100 ;  /* 0x000000ffff387224 */ /* 0x000fe200078e0064 */
[----:B------:R-:W2:Y:S02]  /*2350*/  LDC.64 R74, c[0x0][0x220] ;  /* 0x00008800ff4a7b82 */ /* 0x000ea40000000a00 */
[----:B------:R-:W-:Y:S04]  /*2360*/  STS.128 [R42+UR8+0x800], R28 ;  /* 0x0008001c2a007988 */ /* 0x000fe80008000c08 */
[----:B------:R-:W-:Y:S04]  /*2370*/  STS.128 [R42+UR8+0x1000], R32 ;  /* 0x001000202a007988 */ /* 0x000fe80008000c08 */
[----:B------:R-:W-:Y:S01]  /*2380*/  STS.128 [R42+UR8+0x1800], R36 ;  /* 0x001800242a007988 */ /* 0x000fe20008000c08 */
[----:B------:R-:W-:Y:S01]  /*2390*/  BAR.SYNC.DEFER_BLOCKING 0x0 ;  /* 0x0000000000007b1d */ /* 0x000fe20000010000 */
[----:B0-----:R-:W-:Y:S01]  /*23a0*/  IMAD.MOV.U32 R44, RZ, RZ, R96 ;  /* 0x000000ffff2c7224 */ /* 0x001fe200078e0060 */
[----:B------:R-:W-:Y:S01]  /*23b0*/  MOV R46, R112 ;  /* 0x00000070002e7202 */ /* 0x000fe20000000f00 */
[----:B------:R-:W-:-:S03]  /*23c0*/  IMAD.MOV.U32 R45, RZ, RZ, R98 ;  /* 0x000000ffff2d7224 */ /* 0x000fc600078e0062 */
[----:B------:R-:W0:Y:S04]  /*23d0*/  LDS.128 R36, [R40+UR8] ;  /* 0x0000000828247984 */ /* 0x000e280008000c00 */
[----:B------:R-:W-:Y:S04]  /*23e0*/  LDS.128 R32, [R40+UR8+0x200] ;  /* 0x0002000828207984 */ /* 0x000fe80008000c00 */
[----:B------:R-:W-:Y:S04]  /*23f0*/  LDS.128 R28, [R40+UR8+0x400] ;  /* 0x00040008281c7984 */ /* 0x000fe80008000c00 */
[----:B------:R-:W-:Y:S01]  /*2400*/  LDS.128 R24, [R40+UR8+0x600] ;  /* 0x0006000828187984 */ /* 0x000fe20008000c00 */
[----:B------:R-:W-:Y:S01]  /*2410*/  BAR.SYNC.DEFER_BLOCKING 0x0 ;  /* 0x0000000000007b1d */ /* 0x000fe20000010000 */
[----:B------:R-:W-:Y:S01]  /*2420*/  IMAD.MOV.U32 R47, RZ, RZ, R114 ;  /* 0x000000ffff2f7224 */ /* 0x000fe200078e0072 */
[----:B------:R-:W-:Y:S01]  /*2430*/  MOV R63, R107 ;  /* 0x0000006b003f7202 */ /* 0x000fe20000000f00 */
[----:B------:R-:W-:-:S02]  /*2440*/  IMAD.MOV.U32 R58, RZ, RZ, R116 ;  /* 0x000000ffff3a7224 */ /* 0x000fc400078e0074 */
[----:B------:R-:W-:Y:S02]  /*2450*/  IMAD.MOV.U32 R59, RZ, RZ, R118 ;  /* 0x000000ffff3b7224 */ /* 0x000fe400078e0076 */
[----:B------:R-:W-:Y:S02]  /*2460*/  IMAD.MOV.U32 R61, RZ, RZ, R91 ;  /* 0x000000ffff3d7224 */ /* 0x000fe400078e005b */
[----:B------:R-:W-:Y:S01]  /*2470*/  IMAD.MOV.U32 R62, RZ, RZ, R105 ;  /* 0x000000ffff3e7224 */ /* 0x000fe200078e0069 */
[----:B------:R3:W-:Y:S04]  /*2480*/  STS.128 [R162+UR8], R48 ;  /* 0x00000030a2007988 */ /* 0x0007e80008000c08 */
[----:B------:R4:W-:Y:S04]  /*2490*/  STS.128 [R162+UR8+0x800], R52 ;  /* 0x00080034a2007988 */ /* 0x0009e80008000c08 */
[----:B------:R5:W-:Y:S04]  /*24a0*/  STS.128 [R162+UR8+0x1000], R44 ;  /* 0x0010002ca2007988 */ /* 0x000be80008000c08 */
[----:B------:R-:W-:Y:S01]  /*24b0*/  STS.128 [R162+UR8+0x1800], R56 ;  /* 0x00180038a2007988 */ /* 0x000fe20008000c08 */
[----:B---3--:R-:W-:Y:S01]  /*24c0*/  IMAD.MOV.U32 R48, RZ, RZ, R93 ;  /* 0x000000ffff307224 */ /* 0x008fe200078e005d */
[----:B------:R-:W-:Y:S01]  /*24d0*/  MOV R50, R109 ;  /* 0x0000006d00327202 */ /* 0x000fe20000000f00 */
[----:B------:R-:W-:-:S02]  /*24e0*/  IMAD.MOV.U32 R49, RZ, RZ, R95 ;  /* 0x000000ffff317224 */ /* 0x000fc400078e005f */
[----:B------:R-:W-:Y:S01]  /*24f0*/  IMAD.MOV.U32 R51, RZ, RZ, R111 ;  /* 0x000000ffff337224 */ /* 0x000fe200078e006f */
[----:B----4-:R-:W-:Y:S01]  /*2500*/  MOV R52, R101 ;  /* 0x0000006500347202 */ /* 0x010fe20000000f00 */
[----:B------:R-:W-:Y:S01]  /*2510*/  IMAD.MOV.U32 R53, RZ, RZ, R103 ;  /* 0x000000ffff357224 */ /* 0x000fe200078e0067 */
[----:B------:R-:W-:Y:S01]  /*2520*/  MOV R55, R119 ;  /* 0x0000007700377202 */ /* 0x000fe20000000f00 */
[----:B-----5:R-:W-:Y:S01]  /*2530*/  IMAD.MOV.U32 R44, RZ, RZ, R97 ;  /* 0x000000ffff2c7224 */ /* 0x020fe200078e0061 */
[----:B------:R-:W-:Y:S01]  /*2540*/  MOV R45, R99 ;  /* 0x00000063002d7202 */ /* 0x000fe20000000f00 */
[----:B------:R-:W-:Y:S02]  /*2550*/  IMAD.MOV.U32 R46, RZ, RZ, R113 ;  /* 0x000000ffff2e7224 */ /* 0x000fe400078e0071 */
[----:B------:R-:W-:Y:S02]  /*2560*/  IMAD.MOV.U32 R47, RZ, RZ, R115 ;  /* 0x000000ffff2f7224 */ /* 0x000fe400078e0073 */
[----:B------:R-:W-:Y:S01]  /*2570*/  IMAD.MOV.U32 R54, RZ, RZ, R117 ;  /* 0x000000ffff367224 */ /* 0x000fe200078e0075 */
[----:B------:R3:W-:Y:S04]  /*2580*/  STS.128 [R42+UR8], R60 ;  /* 0x0000003c2a007988 */ /* 0x0007e80008000c08 */
[----:B------:R-:W-:Y:S04]  /*2590*/  STS.128 [R42+UR8+0x800], R48 ;  /* 0x000800302a007988 */ /* 0x000fe80008000c08 */
[----:B------:R-:W-:Y:S04]  /*25a0*/  STS.128 [R42+UR8+0x1000], R44 ;  /* 0x0010002c2a007988 */ /* 0x000fe80008000c08 */
[----:B------:R-:W-:Y:S01]  /*25b0*/  STS.128 [R42+UR8+0x1800], R52 ;  /* 0x001800342a007988 */ /* 0x000fe20008000c08 */
[----:B------:R-:W-:Y:S01]  /*25c0*/  BAR.SYNC.DEFER_BLOCKING 0x0 ;  /* 0x0000000000007b1d */ /* 0x000fe20000010000 */
[----:B------:R-:W-:Y:S01]  /*25d0*/  IMAD.MOV.U32 R64, RZ, RZ, R120 ;  /* 0x000000ffff407224 */ /* 0x000fe200078e0078 */
[----:B------:R-:W-:Y:S01]  /*25e0*/  MOV R66, R136 ;  /* 0x0000008800427202 */ /* 0x000fe20000000f00 */
[----:B------:R-:W-:Y:S01]  /*25f0*/  IMAD.MOV.U32 R65, RZ, RZ, R122 ;  /* 0x000000ffff417224 */ /* 0x000fe200078e007a */
[----:B------:R-:W-:-:S02]  /*2600*/  MOV R69, R126 ;  /* 0x0000007e00457202 */ /* 0x000fc40000000f00 */
[----:B------:R-:W4:Y:S04]  /*2610*/  LDS.128 R56, [R40+UR8] ;  /* 0x0000000828387984 */ /* 0x000f280008000c00 */
[----:B------:R-:W-:Y:S04]  /*2620*/  LDS.128 R44, [R40+UR8+0x200] ;  /* 0x00020008282c7984 */ /* 0x000fe80008000c00 */
[----:B------:R-:W-:Y:S04]  /*2630*/  LDS.128 R48, [R40+UR8+0x400] ;  /* 0x0004000828307984 */ /* 0x000fe80008000c00 */
[----:B------:R-:W-:Y:S01]  /*2640*/  LDS.128 R52, [R40+UR8+0x600] ;  /* 0x0006000828347984 */ /* 0x000fe20008000c00 */
[----:B------:R-:W-:Y:S01]  /*2650*/  IMAD.MOV.U32 R67, RZ, RZ, R138 ;  /* 0x000000ffff437224 */ /* 0x000fe200078e008a */
[----:B------:R-:W-:Y:S01]  /*2660*/  BAR.SYNC.DEFER_BLOCKING 0x0 ;  /* 0x0000000000007b1d */ /* 0x000fe20000010000 */
[----:B------:R-:W-:Y:S01]  /*2670*/  IMAD.MOV.U32 R68, RZ, RZ, R124 ;  /* 0x000000ffff447224 */ /* 0x000fe200078e007c */
[----:B---3--:R-:W-:Y:S01]  /*2680*/  MOV R60, R128 ;  /* 0x00000080003c7202 */ /* 0x008fe20000000f00 */
[----:B------:R-:W-:Y:S01]  /*2690*/  IMAD.MOV.U32 R70, RZ, RZ, R140 ;  /* 0x000000ffff467224 */ /* 0x000fe200078e008c */
[----:B------:R-:W-:Y:S01]  /*26a0*/  MOV R63, R146 ;  /* 0x00000092003f7202 */ /* 0x000fe20000000f00 */
        /* <DEDUP_REMOVED lines=14> */
[----:B------:R-:W-:-:S02]  /*2790*/  IMAD.MOV.U32 R82, RZ, RZ, R137 ;  /* 0x000000ffff527224 */ /* 0x000fc400078e0089 */
[----:B------:R-:W-:Y:S02]  /*27a0*/  IMAD.MOV.U32 R83, RZ, RZ, R139 ;  /* 0x000000ffff537224 */ /* 0x000fe400078e008b */
[----:B------:R-:W-:Y:S02]  /*27b0*/  IMAD.MOV.U32 R85, RZ, RZ, R127 ;  /* 0x000000ffff557224 */ /* 0x000fe400078e007f */
[----:B------:R-:W-:Y:S02]  /*27c0*/  IMAD.MOV.U32 R86, RZ, RZ, R141 ;  /* 0x000000ffff567224 */ /* 0x000fe400078e008d */
[----:B------:R-:W-:Y:S02]  /*27d0*/  IMAD.MOV.U32 R88, RZ, RZ, R129 ;  /* 0x000000ffff587224 */ /* 0x000fe400078e0081 */
[----:B------:R-:W-:Y:S02]  /*27e0*/  IMAD.MOV.U32 R89, RZ, RZ, R131 ;  /* 0x000000ffff597224 */ /* 0x000fe400078e0083 */
[----:B------:R-:W-:-:S02]  /*27f0*/  IMAD.MOV.U32 R91, RZ, RZ, R147 ;  /* 0x000000ffff5b7224 */ /* 0x000fc400078e0093 */
[----:B------:R-:W-:Y:S02]  /*2800*/  IMAD.MOV.U32 R92, RZ, RZ, R133 ;  /* 0x000000ffff5c7224 */ /* 0x000fe400078e0085 */
[----:B------:R-:W-:Y:S01]  /*2810*/  IMAD.MOV.U32 R94, RZ, RZ, R149 ;  /* 0x000000ffff5e7224 */ /* 0x000fe200078e0095 */
[----:B------:R-:W-:Y:S04]  /*2820*/  STS.128 [R162+UR8], R64 ;  /* 0x00000040a2007988 */ /* 0x000fe80008000c08 */
[----:B------:R-:W-:Y:S04]  /*2830*/  STS.128 [R162+UR8+0x800], R68 ;  /* 0x00080044a2007988 */ /* 0x000fe80008000c08 */
[----:B------:R2:W-:Y:S04]  /*2840*/  STS.128 [R162+UR8+0x1000], R60 ;  /* 0x0010003ca2007988 */ /* 0x0005e80008000c08 */
[----:B------:R-:W-:Y:S04]  /*2850*/  STS.128 [R162+UR8+0x1800], R76 ;  /* 0x0018004ca2007988 */ /* 0x000fe80008000c08 */
[----:B------:R-:W-:Y:S04]  /*2860*/  STS.128 [R42+UR8], R80 ;  /* 0x000000502a007988 */ /* 0x000fe80008000c08 */
[----:B------:R-:W-:Y:S04]  /*2870*/  STS.128 [R42+UR8+0x800], R84 ;  /* 0x000800542a007988 */ /* 0x000fe80008000c08 */
[----:B------:R-:W-:Y:S04]  /*2880*/  STS.128 [R42+UR8+0x1000], R88 ;  /* 0x001000582a007988 */ /* 0x000fe80008000c08 */
[----:B------:R3:W-:Y:S01]  /*2890*/  STS.128 [R42+UR8+0x1800], R92 ;  /* 0x0018005c2a007988 */ /* 0x0007e20008000c08 */
[----:B------:R-:W-:Y:S01]  /*28a0*/  BAR.SYNC.DEFER_BLOCKING 0x0 ;  /* 0x0000000000007b1d */ /* 0x000fe20000010000 */
[----:B--2---:R-:W-:-:S02]  /*28b0*/  LEA R60, P0, R161, R74, 0x5 ;  /* 0x0000004aa13c7211 */ /* 0x004fc400078028ff */
[-C--:B------:R-:W-:Y:S02]  /*28c0*/  LEA R68, P3, R23, R74.reuse, 0xa ;  /* 0x0000004a17447211 */ /* 0x080fe400078650ff */
[----:B------:R-:W-:Y:S02]  /*28d0*/  LEA.HI.X R61, R160, R75, RZ, 0x2, P0 ;  /* 0x0000004ba03d7211 */ /* 0x000fe400000f14ff */
[-C--:B------:R-:W-:Y:S02]  /*28e0*/  LEA R62, P0, R159, R74.reuse, 0xa ;  /* 0x0000004a9f3e7211 */ /* 0x080fe400078050ff */
[-C--:B------:R-:W-:Y:S02]  /*28f0*/  LEA R70, P4, R155, R74.reuse, 0xa ;  /* 0x0000004a9b467211 */ /* 0x080fe400078850ff */
[-C--:B------:R-:W-:Y:S02]  /*2900*/  LEA R64, P1, R21, R74.reuse, 0xa ;  /* 0x0000004a15407211 */ /* 0x080fe400078250ff */
[----:B------:R-:W-:-:S02]  /*2910*/  LEA R66, P2, R153, R74, 0xa ;  /* 0x0000004a99427211 */ /* 0x000fc400078450ff */
[-C--:B------:R-:W-:Y:S02]  /*2920*/  LEA R72, P5, R157, R74.reuse, 0xa ;  /* 0x0000004a9d487211 */ /* 0x080fe400078a50ff */
[----:B------:R-:W-:Y:S02]  /*2930*/  LEA R74, P6, R3, R74, 0xa ;  /* 0x0000004a034a7211 */ /* 0x000fe400078c50ff */
[-C--:B------:R-:W-:Y:S02]  /*2940*/  LEA.HI.X R63, R2, R75.reuse, RZ, 0x2, P0 ;  /* 0x0000004b023f7211 */ /* 0x080fe400000f14ff */
[-C--:B------:R-:W-:Y:S02]  /*2950*/  LEA.HI.X R69, R152, R75.reuse, RZ, 0x2, P3 ;  /* 0x0000004b98457211 */ /* 0x080fe400018f14ff */
[-C--:B------:R-:W-:Y:S01]  /*2960*/  LEA.HI.X R71, R154, R75.reuse, RZ, 0x2, P4 ;  /* 0x0000004b9a477211 */ /* 0x080fe200020f14ff */
[----:B------:R-:W2:Y:S01]  /*2970*/  LDS.128 R76, [R40+UR8] ;  /* 0x00000008284c7984 */ /* 0x000ea20008000c00 */
[----:B------:R-:W-:-:S02]  /*2980*/  LEA.HI.X R65, R20, R75, RZ, 0x2, P1 ;  /* 0x0000004b14417211 */ /* 0x000fc400008f14ff */
[-C--:B------:R-:W-:Y:S01]  /*2990*/  LEA.HI.X R67, R22, R75.reuse, RZ, 0x2, P2 ;  /* 0x0000004b16437211 */ /* 0x080fe200010f14ff */
[----:B------:R-:W5:Y:S01]  /*29a0*/  LDS.128 R80, [R40+UR8+0x200] ;  /* 0x0002000828507984 */ /* 0x000f620008000c00 */
[-C--:B------:R-:W-:Y:S02]  /*29b0*/  LEA.HI.X R73, R156, R75.reuse, RZ, 0x2, P5 ;  /* 0x0000004b9c497211 */ /* 0x080fe400028f14ff */
[----:B------:R-:W-:Y:S01]  /*29c0*/  LEA.HI.X R75, R158, R75, RZ, 0x2, P6 ;  /* 0x0000004b9e4b7211 */ /* 0x000fe200030f14ff */
[----:B------:R-:W-:-:S04]  /*29d0*/  IMAD.WIDE.U32 R2, R0, 0x4, R60 ;  /* 0x0000000400027825 */ /* 0x000fc800078e003c */
[----:B------:R-:W-:-:S04]  /*29e0*/  IMAD.WIDE.U32 R20, R0, 0x4, R62 ;  /* 0x0000000400147825 */ /* 0x000fc800078e003e */
[----:B------:R-:W-:-:S04]  /*29f0*/  IMAD.WIDE.U32 R60, R0, 0x4, R68 ;  /* 0x00000004003c7825 */ /* 0x000fc800078e0044 */
[C---:B------:R-:W-:Y:S02]  /*2a00*/  IMAD.WIDE.U32 R62, R0.reuse, 0x4, R70 ;  /* 0x00000004003e7825 */ /* 0x040fe400078e0046 */
[----:B------:R-:W5:Y:S02]  /*2a10*/  LDS.128 R68, [R40+UR8+0x400] ;  /* 0x0004000828447984 */ /* 0x000f640008000c00 */
[----:B------:R-:W-:-:S04]  /*2a20*/  IMAD.WIDE.U32 R22, R0, 0x4, R64 ;  /* 0x0000000400167825 */ /* 0x000fc800078e0040 */
[----:B---3--:R-:W-:-:S04]  /*2a30*/  IMAD.WIDE.U32 R42, R0, 0x4, R66 ;  /* 0x00000004002a7825 */ /* 0x008fc800078e0042 */
[----:B------:R-:W-:-:S04]  /*2a40*/  IMAD.WIDE.U32 R64, R0, 0x4, R72 ;  /* 0x0000000400407825 */ /* 0x000fc800078e0048 */
[----:B------:R-:W-:Y:S02]  /*2a50*/  IMAD.WIDE.U32 R66, R0, 0x4, R74 ;  /* 0x0000000400427825 */ /* 0x000fe400078e004a */
[----:B------:R-:W3:Y:S04]  /*2a60*/  LDS.128 R72, [R40+UR8+0x600] ;  /* 0x0006000828487984 */ /* 0x000ee80008000c00 */
[----:B-1----:R-:W-:Y:S04]  /*2a70*/  STG.E desc[UR12][R2.64], R16 ;  /* 0x0000001002007986 */ /* 0x002fe8000c10190c */
[----:B------:R-:W-:Y:S04]  /*2a80*/  STG.E desc[UR12][R2.64+0x80], R18 ;  /* 0x0000801202007986 */ /* 0x000fe8000c10190c */
[----:B0-----:R-:W-:Y:S04]  /*2a90*/  STG.E desc[UR12][R2.64+0x100], R36 ;  /* 0x0001002402007986 */ /* 0x001fe8000c10190c */
[----:B------:R-:W-:Y:S04]  /*2aa0*/  STG.E desc[UR12][R2.64+0x180], R38 ;  /* 0x0001802602007986 */ /* 0x000fe8000c10190c */
[----:B----4-:R-:W-:Y:S04]  /*2ab0*/  STG.E desc[UR12][R2.64+0x200], R56 ;  /* 0x0002003802007986 */ /* 0x010fe8000c10190c */
[----:B------:R-:W-:Y:S04]  /*2ac0*/  STG.E desc[UR12][R2.64+0x280], R58 ;  /* 0x0002803a02007986 */ /* 0x000fe8000c10190c */
[----:B--2---:R-:W-:Y:S04]  /*2ad0*/  STG.E desc[UR12][R2.64+0x300], R76 ;  /* 0x0003004c02007986 */ /* 0x004fe8000c10190c */
[----:B------:R-:W-:Y:S04]  /*2ae0*/  STG.E desc[UR12][R2.64+0x380], R78 ;  /* 0x0003804e02007986 */ /* 0x000fe8000c10190c */
        /* <DEDUP_REMOVED lines=14> */
[----:B-----5:R-:W-:Y:S04]  /*2bd0*/  STG.E desc[UR12][R22.64+0x300], R80 ;  /* 0x0003005016007986 */ /* 0x020fe8000c10190c */
        /* <DEDUP_REMOVED lines=31> */
[----:B---3--:R-:W-:Y:S04]  /*2dd0*/  STG.E desc[UR12][R64.64+0x300], R72 ;  /* 0x0003004840007986 */ /* 0x008fe8000c10190c */
        /* <DEDUP_REMOVED lines=8> */
[----:B------:R-:W-:Y:S01]  /*2e60*/  STG.E desc[UR12][R66.64+0x380], R75 ;  /* 0x0003804b42007986 */ /* 0x000fe2000c10190c */
[----:B------:R-:W-:Y:S05]  /*2e70*/  EXIT ;  /* 0x000000000000794d */ /* 0x000fea0003800000 */
.L_x_0:
[----:B------:R-:W-:-:S00]  /*2e80*/  BRA `(.L_x_0) ;  /* 0xfffffffc00fc7947 */ /* 0x000fc0000383ffff */
[----:B------:R-:W-:-:S00]  /*2e90*/  NOP ;  /* 0x0000000000007918 */ /* 0x000fc00000000000 */
        /* <DEDUP_REMOVED lines=14> */
.L_x_1:


//--------------------- .nv.shared.gluon_mma      --------------------------
	.section	.nv.shared.gluon_mma,"aw",@nobits
	.sectionflags	@""
	.align	16
	.zero		1024


//--------------------- .nv.shared.reserved.0     --------------------------
	.section	.nv.shared.reserved.0,"aw",@nobits
	.weak		__nv_reservedSMEM_offset_0_alias
	.size		__nv_reservedSMEM_offset_0_alias, 0, 0
	.other		__nv_reservedSMEM_offset_0_alias,@"STO_CUDA_RESERVED_SHARED STV_DEFAULT"
__nv_reservedSMEM_offset_0_alias:
	.zero		0


//--------------------- .nv.constant0.gluon_mma   --------------------------
	.section	.nv.constant0.gluon_mma,"a",@progbits
	.sectionflags	@""
	.align	4
.nv.constant0.gluon_mma:
	.zero		568


//--------------------- SYMBOLS --------------------------

	.type		.nv.reservedSmem.offset0,@object
	.size		.nv.reservedSmem.offset0,0x4
